	.headerflags	@"EF_CUDA_TEXMODE_UNIFIED EF_CUDA_64BIT_ADDRESS EF_CUDA_ACCELERATORS EF_CUDA_SM90 EF_CUDA_VIRTUAL_SM(EF_CUDA_SM90)"
	.elftype	@"ET_EXEC"


//--------------------- .nv.info                  --------------------------
	.section	.nv.info,"",@"SHT_CUDA_INFO"
	.align	4


	//----- nvinfo : EIATTR_REGCOUNT
	.align		4
        /*0000*/ 	.byte	0x04, 0x2f
        /*0002*/ 	.short	(.L_1 - .L_0)
	.align		4
.L_0:
        /*0004*/ 	.word	index@(triton_poi_fused_clone_0)
        /*0008*/ 	.word	0x0000000e


	//----- nvinfo : EIATTR_MIN_STACK_SIZE
	.align		4
.L_1:
        /*000c*/ 	.byte	0x04, 0x12
        /*000e*/ 	.short	(.L_3 - .L_2)
	.align		4
.L_2:
        /*0010*/ 	.word	index@(triton_poi_fused_clone_0)
        /*0014*/ 	.word	0x00000000


	//----- nvinfo : EIATTR_FRAME_SIZE
	.align		4
.L_3:
        /*0018*/ 	.byte	0x04, 0x11
        /*001a*/ 	.short	(.L_5 - .L_4)
	.align		4
.L_4:
        /*001c*/ 	.word	index@(triton_poi_fused_clone_0)
        /*0020*/ 	.word	0x00000000


	//----- nvinfo : EIATTR_MIN_STACK_SIZE
	.align		4
.L_5:
        /*0024*/ 	.byte	0x04, 0x12
        /*0026*/ 	.short	(.L_7 - .L_6)
	.align		4
.L_6:
        /*0028*/ 	.word	index@(triton_poi_fused_clone_0)
        /*002c*/ 	.word	0x00000000
.L_7:


//--------------------- .nv.info.triton_poi_fused_clone_0 --------------------------
	.section	.nv.info.triton_poi_fused_clone_0,"",@"SHT_CUDA_INFO"
	.sectionflags	@""
	.align	4


	//----- nvinfo : EIATTR_CUDA_API_VERSION
	.align		4
        /*0000*/ 	.byte	0x04, 0x37
        /*0002*/ 	.short	(.L_9 - .L_8)
.L_8:
        /*0004*/ 	.word	0x0000007c


	//----- nvinfo : EIATTR_KPARAM_INFO
	.align		4
.L_9:
        /*0008*/ 	.byte	0x04, 0x17
        /*000a*/ 	.short	(.L_11 - .L_10)
.L_10:
        /*000c*/ 	.word	0x00000000
        /*0010*/ 	.short	0x0002
        /*0012*/ 	.short	0x0010
        /*0014*/ 	.byte	0x00, 0xf0, 0x11, 0x00


	//----- nvinfo : EIATTR_KPARAM_INFO
	.align		4
.L_11:
        /*0018*/ 	.byte	0x04, 0x17
        /*001a*/ 	.short	(.L_13 - .L_12)
.L_12:
        /*001c*/ 	.word	0x00000000
        /*0020*/ 	.short	0x0001
        /*0022*/ 	.short	0x0008
        /*0024*/ 	.byte	0x00, 0xf4, 0x21, 0x00


	//----- nvinfo : EIATTR_KPARAM_INFO
	.align		4
.L_13:
        /*0028*/ 	.byte	0x04, 0x17
        /*002a*/ 	.short	(.L_15 - .L_14)
.L_14:
        /*002c*/ 	.word	0x00000000
        /*0030*/ 	.short	0x0000
        /*0032*/ 	.short	0x0000
        /*0034*/ 	.byte	0x00, 0xf4, 0x21, 0x00


	//----- nvinfo : EIATTR_SPARSE_MMA_MASK
	.align		4
.L_15:
        /*0038*/ 	.byte	0x03, 0x50
        /*003a*/ 	.short	0x0000


	//----- nvinfo : EIATTR_MAXREG_COUNT
	.align		4
        /*003c*/ 	.byte	0x03, 0x1b
        /*003e*/ 	.short	0x00ff


	//----- nvinfo : EIATTR_EXIT_INSTR_OFFSETS
	.align		4
        /*0040*/ 	.byte	0x04, 0x1c
        /*0042*/ 	.short	(.L_17 - .L_16)


	//   ....[0]....
.L_16:
        /*0044*/ 	.word	0x000001e0


	//   ....[1]....
        /*0048*/ 	.word	0x00000200


	//----- nvinfo : EIATTR_REQNTID
	.align		4
.L_17:
        /*004c*/ 	.byte	0x04, 0x10
        /*004e*/ 	.short	(.L_19 - .L_18)
.L_18:
        /*0050*/ 	.word	0x00000080
        /*0054*/ 	.word	0x00000001
        /*0058*/ 	.word	0x00000001


	//----- nvinfo : EIATTR_CRS_STACK_SIZE
	.align		4
.L_19:
        /*005c*/ 	.byte	0x04, 0x1e
        /*005e*/ 	.short	(.L_21 - .L_20)
.L_20:
        /*0060*/ 	.word	0x00000000


	//----- nvinfo : EIATTR_CBANK_PARAM_SIZE
	.align		4
.L_21:
        /*0064*/ 	.byte	0x03, 0x19
        /*0066*/ 	.short	0x0014


	//----- nvinfo : EIATTR_PARAM_CBANK
	.align		4
        /*0068*/ 	.byte	0x04, 0x0a
        /*006a*/ 	.short	(.L_23 - .L_22)
	.align		4
.L_22:
        /*006c*/ 	.word	index@(.nv.constant0.triton_poi_fused_clone_0)
        /*0070*/ 	.short	0x0210
        /*0072*/ 	.short	0x0014


	//----- nvinfo : EIATTR_SW_WAR
	.align		4
.L_23:
        /*0074*/ 	.byte	0x04, 0x36
        /*0076*/ 	.short	(.L_25 - .L_24)
.L_24:
        /*0078*/ 	.word	0x00000008
.L_25:


//--------------------- .nv.callgraph             --------------------------
	.section	.nv.callgraph,"",@"SHT_CUDA_CALLGRAPH"
	.align	4
	.sectionentsize	8
	.align		4
        /*0000*/ 	.word	0x00000000
	.align		4
        /*0004*/ 	.word	0xffffffff
	.align		4
        /*0008*/ 	.word	0x00000000
	.align		4
        /*000c*/ 	.word	0xfffffffe
	.align		4
        /*0010*/ 	.word	0x00000000
	.align		4
        /*0014*/ 	.word	0xfffffffd
	.align		4
        /*0018*/ 	.word	0x00000000
	.align		4
        /*001c*/ 	.word	0xfffffffc


//--------------------- .text.triton_poi_fused_clone_0 --------------------------
	.section	.text.triton_poi_fused_clone_0,"ax",@progbits
	.align	128
        .global         triton_poi_fused_clone_0
        .type           triton_poi_fused_clone_0,@function
        .size           triton_poi_fused_clone_0,(.L_x_3 - triton_poi_fused_clone_0)
        .other          triton_poi_fused_clone_0,@"STO_CUDA_ENTRY STV_DEFAULT"
triton_poi_fused_clone_0:
.text.triton_poi_fused_clone_0:
[----:B------:R-:W0:Y:S02]  /*0000*/  LDC R1, c[0x0][0x28] ;  /* 0x00000a00ff017b82 */ /* 0x000e240000000800 */
[----:B------:R-:W1:Y:S01]  /*0010*/  S2R R0, SR_TID.X ;  /* 0x0000000000007919 */ /* 0x000e620000002100 */
[----:B------:R-:W2:Y:S01]  /*0020*/  LDC.64 R4, c[0x0][0x218] ;  /* 0x00008600ff047b82 */ /* 0x000ea20000000a00 */
[----:B------:R-:W-:Y:S01]  /*0030*/  ULDC.64 UR4, c[0x0][0x208] ;  /* 0x0000820000047ab9 */ /* 0x000fe20000000a00 */
[----:B------:R-:W-:Y:S01]  /*0040*/  BSSY B0, `(.L_x_0) ;  /* 0x0000019000007945 */ /* 0x000fe20003800000 */
[----:B------:R-:W3:Y:S01]  /*0050*/  S2R R3, SR_CTAID.X ;  /* 0x0000000000037919 */ /* 0x000ee20000002500 */
[----:B-1----:R-:W-:Y:S02]  /*0060*/  LOP3.LUT R0, R0, 0x7f, RZ, 0xc0, !PT ;  /* 0x0000007f00007812 */ /* 0x002fe400078ec0ff */
[----:B---3--:R-:W-:-:S03]  /*0070*/  SHF.R.S32.HI R8, RZ, 0x18, R3 ;  /* 0x00000018ff087819 */ /* 0x008fc60000011403 */
[----:B------:R-:W-:Y:S02]  /*0080*/  IMAD R7, R3, 0x80, R0 ;  /* 0x0000008003077824 */ /* 0x000fe400078e0200 */
[----:B------:R-:W1:Y:S01]  /*0090*/  LDC.64 R2, c[0x0][0x210] ;  /* 0x00008400ff027b82 */ /* 0x000e620000000a00 */
[----:B------:R-:W-:Y:S01]  /*00a0*/  SGXT R8, R8, 0x1 ;  /* 0x000000010808781a */ /* 0x000fe20000000200 */
[C---:B--2---:R-:W-:Y:S01]  /*00b0*/  IMAD.WIDE R4, R7.reuse, 0x4, R4 ;  /* 0x0000000407047825 */ /* 0x044fe200078e0204 */
[----:B------:R-:W-:Y:S02]  /*00c0*/  SHF.R.S32.HI R0, RZ, 0x1f, R7 ;  /* 0x0000001fff007819 */ /* 0x000fe40000011407 */
[-C--:B------:R-:W-:Y:S02]  /*00d0*/  LEA.HI R9, R8, R7.reuse, RZ, 0x4 ;  /* 0x0000000708097211 */ /* 0x080fe400078f20ff */
[----:B------:R-:W-:Y:S02]  /*00e0*/  LEA.HI R0, R0, R7, RZ, 0x2 ;  /* 0x0000000700007211 */ /* 0x000fe400078f10ff */
[----:B------:R-:W-:-:S02]  /*00f0*/  ISETP.GE.AND P0, PT, R7, 0x100, PT ;  /* 0x000001000700780c */ /* 0x000fc40003f06270 */
[----:B------:R-:W-:Y:S02]  /*0100*/  SHF.R.S32.HI R6, RZ, 0x2, R0 ;  /* 0x00000002ff067819 */ /* 0x000fe40000011400 */
[----:B------:R-:W-:Y:S02]  /*0110*/  LOP3.LUT R0, R0, 0xfffffffc, RZ, 0xc0, !PT ;  /* 0xfffffffc00007812 */ /* 0x000fe400078ec0ff */
[----:B------:R-:W-:Y:S02]  /*0120*/  LEA.HI R8, R6, R6, RZ, 0x2 ;  /* 0x0000000606087211 */ /* 0x000fe400078f10ff */
[----:B------:R-:W-:Y:S01]  /*0130*/  SHF.R.S32.HI R11, RZ, 0x4, R9 ;  /* 0x00000004ff0b7819 */ /* 0x000fe20000011409 */
[----:B------:R-:W-:Y:S01]  /*0140*/  IMAD.IADD R0, R7, 0x1, -R0 ;  /* 0x0000000107007824 */ /* 0x000fe200078e0a00 */
[----:B------:R-:W-:Y:S01]  /*0150*/  LOP3.LUT R9, R8, 0x3fffffc, RZ, 0xc0, !PT ;  /* 0x03fffffc08097812 */ /* 0x000fe200078ec0ff */
[----:B------:R-:W-:Y:S02]  /*0160*/  IMAD.MOV.U32 R7, RZ, RZ, RZ ;  /* 0x000000ffff077224 */ /* 0x000fe400078e00ff */
[----:B------:R-:W-:-:S02]  /*0170*/  IMAD R0, R11, 0x4, R0 ;  /* 0x000000040b007824 */ /* 0x000fc400078e0200 */
[----:B------:R-:W-:-:S04]  /*0180*/  IMAD.IADD R9, R6, 0x1, -R9 ;  /* 0x0000000106097824 */ /* 0x000fc800078e0a09 */
[----:B------:R-:W-:-:S04]  /*0190*/  IMAD R9, R9, 0x40, R0 ;  /* 0x0000004009097824 */ /* 0x000fc800078e0200 */
[----:B-1----:R-:W-:Y:S01]  /*01a0*/  IMAD.WIDE R2, R9, 0x4, R2 ;  /* 0x0000000409027825 */ /* 0x002fe200078e0202 */
[----:B------:R-:W-:Y:S06]  /*01b0*/  @P0 BRA `(.L_x_1) ;  /* 0x0000000000040947 */ /* 0x000fec0003800000 */
[----:B------:R1:W5:Y:S02]  /*01c0*/  LDG.E R7, desc[UR4][R2.64] ;  /* 0x0000000402077981 */ /* 0x000364000c1e1900 */
.L_x_1:
[----:B------:R-:W-:Y:S05]  /*01d0*/  BSYNC B0 ;  /* 0x0000000000007941 */ /* 0x000fea0003800000 */
.L_x_0:
[----:B------:R-:W-:Y:S05]  /*01e0*/  @P0 EXIT ;  /* 0x000000000000094d */ /* 0x000fea0003800000 */
[----:B-----5:R-:W-:Y:S01]  /*01f0*/  STG.E desc[UR4][R4.64], R7 ;  /* 0x0000000704007986 */ /* 0x020fe2000c101904 */
[----:B------:R-:W-:Y:S05]  /*0200*/  EXIT ;  /* 0x000000000000794d */ /* 0x000fea0003800000 */
.L_x_2:
[----:B------:R-:W-:-:S00]  /*0210*/  BRA `(.L_x_2) ;  /* 0xfffffffc00fc7947 */ /* 0x000fc0000383ffff */
[----:B------:R-:W-:-:S00]  /*0220*/  NOP ;  /* 0x0000000000007918 */ /* 0x000fc00000000000 */
        /* <DEDUP_REMOVED lines=13> */
.L_x_3:


//--------------------- .nv.constant0.triton_poi_fused_clone_0 --------------------------
	.section	.nv.constant0.triton_poi_fused_clone_0,"a",@progbits
	.sectionflags	@""
	.align	4
.nv.constant0.triton_poi_fused_clone_0:
	.zero		548
